//
// Generated by NVIDIA NVVM Compiler
//
// Compiler Build ID: CL-36424714
// Cuda compilation tools, release 13.0, V13.0.88
// Based on NVVM 20.0.0
//

.version 9.0
.target sm_100
.address_size 64

	// .globl	_Z7diffGPUPdS_S_i

.visible .entry _Z7diffGPUPdS_S_i(
	.param .u64 .ptr .align 1 _Z7diffGPUPdS_S_i_param_0,
	.param .u64 .ptr .align 1 _Z7diffGPUPdS_S_i_param_1,
	.param .u64 .ptr .align 1 _Z7diffGPUPdS_S_i_param_2,
	.param .u32 _Z7diffGPUPdS_S_i_param_3
)
{
	.reg .pred 	%p<3>;
	.reg .b32 	%r<11>;
	.reg .b64 	%rd<11>;
	.reg .b64 	%fd<4>;

	ld.param.u64 	%rd4, [_Z7diffGPUPdS_S_i_param_0];
	ld.param.u64 	%rd5, [_Z7diffGPUPdS_S_i_param_1];
	ld.param.u64 	%rd6, [_Z7diffGPUPdS_S_i_param_2];
	ld.param.u32 	%r6, [_Z7diffGPUPdS_S_i_param_3];
	mov.u32 	%r7, %tid.x;
	mov.u32 	%r8, %ctaid.x;
	mov.u32 	%r1, %ntid.x;
	mad.lo.s32 	%r10, %r8, %r1, %r7;
	setp.ge.s32 	%p1, %r10, %r6;
	@%p1 bra 	$L__BB0_3;
	mov.u32 	%r9, %nctaid.x;
	mul.lo.s32 	%r3, %r1, %r9;
	cvta.to.global.u64 	%rd1, %rd4;
	cvta.to.global.u64 	%rd2, %rd5;
	cvta.to.global.u64 	%rd3, %rd6;
$L__BB0_2:
	mul.wide.s32 	%rd7, %r10, 8;
	add.s64 	%rd8, %rd1, %rd7;
	ld.global.f64 	%fd1, [%rd8];
	add.s64 	%rd9, %rd2, %rd7;
	ld.global.f64 	%fd2, [%rd9];
	sub.f64 	%fd3, %fd1, %fd2;
	add.s64 	%rd10, %rd3, %rd7;
	st.global.f64 	[%rd10], %fd3;
	add.s32 	%r10, %r10, %r3;
	setp.lt.s32 	%p2, %r10, %r6;
	@%p2 bra 	$L__BB0_2;
$L__BB0_3:
	ret;

}


// ===== COMPILED SASS (sm_100) =====

	.target	sm_100

	.elftype	@"ET_EXEC"


//--------------------- .note.nv.tkinfo           --------------------------
	.section	.note.nv.tkinfo,"",@"SHT_NOTE"
	.sectionflags	@"SHF_NOTE_NV_TKINFO"
	.tkinfo
        /*0018*/ 	.word	0x00000002
        /*0030*/ 	.string	""
        /*0030*/ 	.string	"ptxas"
        /*0030*/ 	.string	"Cuda compilation tools, release 13.0, V13.0.88"
        /*0030*/ 	.string	"Build cuda_13.0.r13.0/compiler.36424714_0"
        /*0030*/ 	.string	"-arch sm_100 -m 64 "



//--------------------- .note.nv.cuinfo           --------------------------
	.section	.note.nv.cuinfo,"",@"SHT_NOTE"
	.sectionflags	@"SHF_NOTE_NV_CUINFO"
        /*0018*/ 	.short	0x0002
        /*001a*/ 	.short	0x0064
        /*001c*/ 	.short	0x0082
	.zero		2


//--------------------- .nv.info                  --------------------------
	.section	.nv.info,"",@"SHT_CUDA_INFO"
	.align	4


	//----- nvinfo : EIATTR_REGCOUNT
	.align		4
        /*0000*/ 	.byte	0x04, 0x2f
        /*0002*/ 	.short	(.L_1 - .L_0)
	.align		4
.L_0:
        /*0004*/ 	.word	index@(_Z7diffGPUPdS_S_i)
        /*0008*/ 	.word	0x00000014


	//----- nvinfo : EIATTR_FRAME_SIZE
	.align		4
.L_1:
        /*000c*/ 	.byte	0x04, 0x11
        /*000e*/ 	.short	(.L_3 - .L_2)
	.align		4
.L_2:
        /*0010*/ 	.word	index@(_Z7diffGPUPdS_S_i)
        /*0014*/ 	.word	0x00000000


	//----- nvinfo : EIATTR_MIN_STACK_SIZE
	.align		4
.L_3:
        /*0018*/ 	.byte	0x04, 0x12
        /*001a*/ 	.short	(.L_5 - .L_4)
	.align		4
.L_4:
        /*001c*/ 	.word	index@(_Z7diffGPUPdS_S_i)
        /*0020*/ 	.word	0x00000000
.L_5:


//--------------------- .nv.compat                --------------------------
	.section	.nv.compat,"",@"SHT_CUDA_COMPAT_INFO"
	.align	4
        /*0000*/ 	.byte	0x02, 0x09, 0x00, 0x00, 0x02, 0x02, 0x01, 0x00, 0x02, 0x05, 0x05, 0x00, 0x03, 0x07, 0x01, 0x01
        /*0010*/ 	.byte	0x02, 0x03, 0x00, 0x00, 0x02, 0x06, 0x01, 0x00, 0x04, 0x0b, 0x08, 0x00, 0x01, 0x00, 0x00, 0x00
        /*0020*/ 	.byte	0x00, 0x00, 0x00, 0x00


//--------------------- .nv.info._Z7diffGPUPdS_S_i --------------------------
	.section	.nv.info._Z7diffGPUPdS_S_i,"",@"SHT_CUDA_INFO"
	.sectionflags	@""
	.align	4


	//----- nvinfo : EIATTR_CUDA_API_VERSION
	.align		4
        /*0000*/ 	.byte	0x04, 0x37
        /*0002*/ 	.short	(.L_7 - .L_6)
.L_6:
        /*0004*/ 	.word	0x00000082


	//----- nvinfo : EIATTR_KPARAM_INFO
	.align		4
.L_7:
        /*0008*/ 	.byte	0x04, 0x17
        /*000a*/ 	.short	(.L_9 - .L_8)
.L_8:
        /*000c*/ 	.word	0x00000000
        /*0010*/ 	.short	0x0003
        /*0012*/ 	.short	0x0018
        /*0014*/ 	.byte	0x00, 0xf0, 0x11, 0x00


	//----- nvinfo : EIATTR_KPARAM_INFO
	.align		4
.L_9:
        /*0018*/ 	.byte	0x04, 0x17
        /*001a*/ 	.short	(.L_11 - .L_10)
.L_10:
        /*001c*/ 	.word	0x00000000
        /*0020*/ 	.short	0x0002
        /*0022*/ 	.short	0x0010
        /*0024*/ 	.byte	0x00, 0xf5, 0x21, 0x00


	//----- nvinfo : EIATTR_KPARAM_INFO
	.align		4
.L_11:
        /*0028*/ 	.byte	0x04, 0x17
        /*002a*/ 	.short	(.L_13 - .L_12)
.L_12:
        /*002c*/ 	.word	0x00000000
        /*0030*/ 	.short	0x0001
        /*0032*/ 	.short	0x0008
        /*0034*/ 	.byte	0x00, 0xf5, 0x21, 0x00


	//----- nvinfo : EIATTR_KPARAM_INFO
	.align		4
.L_13:
        /*0038*/ 	.byte	0x04, 0x17
        /*003a*/ 	.short	(.L_15 - .L_14)
.L_14:
        /*003c*/ 	.word	0x00000000
        /*0040*/ 	.short	0x0000
        /*0042*/ 	.short	0x0000
        /*0044*/ 	.byte	0x00, 0xf5, 0x21, 0x00


	//----- nvinfo : EIATTR_SPARSE_MMA_MASK
	.align		4
.L_15:
        /*0048*/ 	.byte	0x03, 0x50
        /*004a*/ 	.short	0x0000


	//----- nvinfo : EIATTR_MAXREG_COUNT
	.align		4
        /*004c*/ 	.byte	0x03, 0x1b
        /*004e*/ 	.short	0x00ff


	//----- nvinfo : EIATTR_MERCURY_ISA_VERSION
	.align		4
        /*0050*/ 	.byte	0x03, 0x5f
        /*0052*/ 	.short	0x0101


	//----- nvinfo : EIATTR_VRC_CTA_INIT_COUNT
	.align		4
        /*0054*/ 	.byte	0x02, 0x4a
	.zero		1
	.zero		1


	//----- nvinfo : EIATTR_EXIT_INSTR_OFFSETS
	.align		4
        /*0058*/ 	.byte	0x04, 0x1c
        /*005a*/ 	.short	(.L_17 - .L_16)


	//   ....[0]....
.L_16:
        /*005c*/ 	.word	0x00000070


	//   ....[1]....
        /*0060*/ 	.word	0x00000180


	//----- nvinfo : EIATTR_CRS_STACK_SIZE
	.align		4
.L_17:
        /*0064*/ 	.byte	0x04, 0x1e
        /*0066*/ 	.short	(.L_19 - .L_18)
.L_18:
        /*0068*/ 	.word	0x00000000


	//----- nvinfo : EIATTR_CBANK_PARAM_SIZE
	.align		4
.L_19:
        /*006c*/ 	.byte	0x03, 0x19
        /*006e*/ 	.short	0x001c


	//----- nvinfo : EIATTR_PARAM_CBANK
	.align		4
        /*0070*/ 	.byte	0x04, 0x0a
        /*0072*/ 	.short	(.L_21 - .L_20)
	.align		4
.L_20:
        /*0074*/ 	.word	index@(.nv.constant0._Z7diffGPUPdS_S_i)
        /*0078*/ 	.short	0x0380
        /*007a*/ 	.short	0x001c


	//----- nvinfo : EIATTR_SW_WAR
	.align		4
.L_21:
        /*007c*/ 	.byte	0x04, 0x36
        /*007e*/ 	.short	(.L_23 - .L_22)
.L_22:
        /*0080*/ 	.word	0x00000008
.L_23:


//--------------------- .nv.callgraph             --------------------------
	.section	.nv.callgraph,"",@"SHT_CUDA_CALLGRAPH"
	.align	4
	.sectionentsize	8
	.align		4
        /*0000*/ 	.word	0x00000000
	.align		4
        /*0004*/ 	.word	0xffffffff
	.align		4
        /*0008*/ 	.word	0x00000000
	.align		4
        /*000c*/ 	.word	0xfffffffe
	.align		4
        /*0010*/ 	.word	0x00000000
	.align		4
        /*0014*/ 	.word	0xfffffffd
	.align		4
        /*0018*/ 	.word	0x00000000
	.align		4
        /*001c*/ 	.word	0xfffffffc


//--------------------- .text._Z7diffGPUPdS_S_i   --------------------------
	.section	.text._Z7diffGPUPdS_S_i,"ax",@progbits
	.align	128
        .global         _Z7diffGPUPdS_S_i
        .type           _Z7diffGPUPdS_S_i,@function
        .size           _Z7diffGPUPdS_S_i,(.L_x_2 - _Z7diffGPUPdS_S_i)
        .other          _Z7diffGPUPdS_S_i,@"STO_CUDA_ENTRY STV_DEFAULT"
_Z7diffGPUPdS_S_i:
.text._Z7diffGPUPdS_S_i:
[----:B------:R-:W-:Y:S01]  /*0000*/  LDC R1, c[0x0][0x37c] ;  /* 0x0000df00ff017b82 */ /* 0x000fe20000000800 */
[----:B------:R-:W0:Y:S07]  /*0010*/  S2R R0, SR_TID.X ;  /* 0x0000000000007919 */ /* 0x000e2e0000002100 */
[----:B------:R-:W0:Y:S01]  /*0020*/  S2UR UR4, SR_CTAID.X ;  /* 0x00000000000479c3 */ /* 0x000e220000002500 */
[----:B------:R-:W1:Y:S07]  /*0030*/  LDCU UR5, c[0x0][0x398] ;  /* 0x00007300ff0577ac */ /* 0x000e6e0008000800 */
[----:B------:R-:W0:Y:S02]  /*0040*/  LDC R17, c[0x0][0x360] ;  /* 0x0000d800ff117b82 */ /* 0x000e240000000800 */
[----:B0-----:R-:W-:-:S05]  /*0050*/  IMAD R0, R17, UR4, R0 ;  /* 0x0000000411007c24 */ /* 0x001fca000f8e0200 */
[----:B-1----:R-:W-:-:S13]  /*0060*/  ISETP.GE.AND P0, PT, R0, UR5, PT ;  /* 0x0000000500007c0c */ /* 0x002fda000bf06270 */
[----:B------:R-:W-:Y:S05]  /*0070*/  @P0 EXIT ;  /* 0x000000000000094d */ /* 0x000fea0003800000 */
[----:B------:R-:W0:Y:S01]  /*0080*/  LDC.64 R14, c[0x0][0x390] ;  /* 0x0000e400ff0e7b82 */ /* 0x000e220000000a00 */
[----:B------:R-:W1:Y:S01]  /*0090*/  LDCU UR4, c[0x0][0x370] ;  /* 0x00006e00ff0477ac */ /* 0x000e620008000800 */
[----:B------:R-:W2:Y:S06]  /*00a0*/  LDCU.64 UR6, c[0x0][0x358] ;  /* 0x00006b00ff0677ac */ /* 0x000eac0008000a00 */
[----:B------:R-:W3:Y:S08]  /*00b0*/  LDC.64 R10, c[0x0][0x380] ;  /* 0x0000e000ff0a7b82 */ /* 0x000ef00000000a00 */
[----:B------:R-:W4:Y:S01]  /*00c0*/  LDC.64 R12, c[0x0][0x388] ;  /* 0x0000e200ff0c7b82 */ /* 0x000f220000000a00 */
[----:B-1----:R-:W-:-:S07]  /*00d0*/  IMAD R17, R17, UR4, RZ ;  /* 0x0000000411117c24 */ /* 0x002fce000f8e02ff */
.L_x_0:
[----:B---3--:R-:W-:-:S04]  /*00e0*/  IMAD.WIDE R2, R0, 0x8, R10 ;  /* 0x0000000800027825 */ /* 0x008fc800078e020a */
[C---:B----4-:R-:W-:Y:S02]  /*00f0*/  IMAD.WIDE R4, R0.reuse, 0x8, R12 ;  /* 0x0000000800047825 */ /* 0x050fe400078e020c */
[----:B--2---:R-:W2:Y:S04]  /*0100*/  LDG.E.64 R2, desc[UR6][R2.64] ;  /* 0x0000000602027981 */ /* 0x004ea8000c1e1b00 */
[----:B------:R-:W2:Y:S01]  /*0110*/  LDG.E.64 R4, desc[UR6][R4.64] ;  /* 0x0000000604047981 */ /* 0x000ea2000c1e1b00 */
[----:B01----:R-:W-:Y:S01]  /*0120*/  IMAD.WIDE R8, R0, 0x8, R14 ;  /* 0x0000000800087825 */ /* 0x003fe200078e020e */
[----:B------:R-:W-:-:S04]  /*0130*/  IADD3 R0, PT, PT, R17, R0, RZ ;  /* 0x0000000011007210 */ /* 0x000fc80007ffe0ff */
[----:B------:R-:W-:Y:S01]  /*0140*/  ISETP.GE.AND P0, PT, R0, UR5, PT ;  /* 0x0000000500007c0c */ /* 0x000fe2000bf06270 */
[----:B--2---:R-:W-:-:S07]  /*0150*/  DADD R6, R2, -R4 ;  /* 0x0000000002067229 */ /* 0x004fce0000000804 */
[----:B------:R1:W-:Y:S05]  /*0160*/  STG.E.64 desc[UR6][R8.64], R6 ;  /* 0x0000000608007986 */ /* 0x0003ea000c101b06 */
[----:B------:R-:W-:Y:S05]  /*0170*/  @!P0 BRA `(.L_x_0) ;  /* 0xfffffffc00d88947 */ /* 0x000fea000383ffff */
[----:B------:R-:W-:Y:S05]  /*0180*/  EXIT ;  /* 0x000000000000794d */ /* 0x000fea0003800000 */
.L_x_1:
[----:B------:R-:W-:-:S00]  /*0190*/  BRA `(.L_x_1) ;  /* 0xfffffffc00fc7947 */ /* 0x000fc0000383ffff */
[----:B------:R-:W-:-:S00]  /*01a0*/  NOP ;  /* 0x0000000000007918 */ /* 0x000fc00000000000 */
        /* <DEDUP_REMOVED lines=13> */
.L_x_2:


//--------------------- .nv.shared.reserved.0     --------------------------
	.section	.nv.shared.reserved.0,"aw",@nobits
	.weak		__nv_reservedSMEM_offset_0_alias
	.size		__nv_reservedSMEM_offset_0_alias, 0, 64
	.other		__nv_reservedSMEM_offset_0_alias,@"STO_CUDA_RESERVED_SHARED STV_DEFAULT"
__nv_reservedSMEM_offset_0_alias:
	.zero		0
	.zero		64


//--------------------- .nv.constant0._Z7diffGPUPdS_S_i --------------------------
	.section	.nv.constant0._Z7diffGPUPdS_S_i,"a",@progbits
	.sectionflags	@""
	.align	4
.nv.constant0._Z7diffGPUPdS_S_i:
	.zero		924


//--------------------- SYMBOLS --------------------------

	.type		.nv.reservedSmem.offset0,@object
	.size		.nv.reservedSmem.offset0,0x4
